//
// Generated by NVIDIA NVVM Compiler
//
// Compiler Build ID: CL-36424714
// Cuda compilation tools, release 13.0, V13.0.88
// Based on NVVM 20.0.0
//

.version 9.0
.target sm_100
.address_size 64

	// .globl	_Z12MatMulKernel6MatrixS_S_

.visible .entry _Z12MatMulKernel6MatrixS_S_(
	.param .align 8 .b8 _Z12MatMulKernel6MatrixS_S__param_0[16],
	.param .align 8 .b8 _Z12MatMulKernel6MatrixS_S__param_1[16],
	.param .align 8 .b8 _Z12MatMulKernel6MatrixS_S__param_2[16]
)
{
	.reg .pred 	%p<13>;
	.reg .b32 	%r<42>;
	.reg .b32 	%f<68>;
	.reg .b64 	%rd<53>;

	ld.param.u32 	%r3, [_Z12MatMulKernel6MatrixS_S__param_2];
	ld.param.u64 	%rd3, [_Z12MatMulKernel6MatrixS_S__param_2+8];
	ld.param.u32 	%r2, [_Z12MatMulKernel6MatrixS_S__param_1];
	ld.param.v2.u32 	{%r1, %r21}, [_Z12MatMulKernel6MatrixS_S__param_0];
	ld.param.u64 	%rd7, [_Z12MatMulKernel6MatrixS_S__param_1+8];
	ld.param.u64 	%rd8, [_Z12MatMulKernel6MatrixS_S__param_0+8];
	cvta.to.global.u64 	%rd1, %rd8;
	cvta.to.global.u64 	%rd2, %rd7;
	mov.u32 	%r22, %ctaid.y;
	mov.u32 	%r23, %ntid.y;
	mov.u32 	%r24, %tid.y;
	mad.lo.s32 	%r4, %r22, %r23, %r24;
	mov.u32 	%r25, %ctaid.x;
	mov.u32 	%r26, %ntid.x;
	mov.u32 	%r27, %tid.x;
	mad.lo.s32 	%r5, %r25, %r26, %r27;
	setp.gt.s32 	%p1, %r4, %r21;
	setp.gt.s32 	%p2, %r5, %r2;
	or.pred  	%p3, %p1, %p2;
	@%p3 bra 	$L__BB0_14;
	setp.lt.s32 	%p4, %r1, 1;
	mov.f32 	%f67, 0f00000000;
	@%p4 bra 	$L__BB0_13;
	mul.lo.s32 	%r6, %r1, %r4;
	and.b32  	%r7, %r1, 7;
	setp.lt.u32 	%p5, %r1, 8;
	mov.b32 	%r40, 0;
	mov.f32 	%f67, 0f00000000;
	@%p5 bra 	$L__BB0_5;
	and.b32  	%r40, %r1, 2147483640;
	neg.s32 	%r38, %r40;
	shl.b32 	%r10, %r2, 3;
	mul.wide.u32 	%rd9, %r6, 4;
	add.s64 	%rd10, %rd9, %rd1;
	add.s64 	%rd52, %rd10, 16;
	mov.f32 	%f67, 0f00000000;
	mul.wide.s32 	%rd13, %r2, 4;
	mov.u32 	%r37, %r5;
$L__BB0_4:
	.pragma "nounroll";
	ld.global.f32 	%f17, [%rd52+-16];
	mul.wide.s32 	%rd11, %r37, 4;
	add.s64 	%rd12, %rd2, %rd11;
	ld.global.f32 	%f18, [%rd12];
	fma.rn.f32 	%f19, %f17, %f18, %f67;
	ld.global.f32 	%f20, [%rd52+-12];
	add.s64 	%rd14, %rd12, %rd13;
	ld.global.f32 	%f21, [%rd14];
	fma.rn.f32 	%f22, %f20, %f21, %f19;
	ld.global.f32 	%f23, [%rd52+-8];
	add.s64 	%rd15, %rd14, %rd13;
	ld.global.f32 	%f24, [%rd15];
	fma.rn.f32 	%f25, %f23, %f24, %f22;
	ld.global.f32 	%f26, [%rd52+-4];
	add.s64 	%rd16, %rd15, %rd13;
	ld.global.f32 	%f27, [%rd16];
	fma.rn.f32 	%f28, %f26, %f27, %f25;
	ld.global.f32 	%f29, [%rd52];
	add.s64 	%rd17, %rd16, %rd13;
	ld.global.f32 	%f30, [%rd17];
	fma.rn.f32 	%f31, %f29, %f30, %f28;
	ld.global.f32 	%f32, [%rd52+4];
	add.s64 	%rd18, %rd17, %rd13;
	ld.global.f32 	%f33, [%rd18];
	fma.rn.f32 	%f34, %f32, %f33, %f31;
	ld.global.f32 	%f35, [%rd52+8];
	add.s64 	%rd19, %rd18, %rd13;
	ld.global.f32 	%f36, [%rd19];
	fma.rn.f32 	%f37, %f35, %f36, %f34;
	ld.global.f32 	%f38, [%rd52+12];
	add.s64 	%rd20, %rd19, %rd13;
	ld.global.f32 	%f39, [%rd20];
	fma.rn.f32 	%f67, %f38, %f39, %f37;
	add.s32 	%r38, %r38, 8;
	add.s32 	%r37, %r37, %r10;
	add.s64 	%rd52, %rd52, 32;
	setp.ne.s32 	%p6, %r38, 0;
	@%p6 bra 	$L__BB0_4;
$L__BB0_5:
	setp.eq.s32 	%p7, %r7, 0;
	@%p7 bra 	$L__BB0_13;
	and.b32  	%r16, %r1, 3;
	setp.lt.u32 	%p8, %r7, 4;
	@%p8 bra 	$L__BB0_8;
	add.s32 	%r29, %r40, %r6;
	mul.wide.u32 	%rd21, %r29, 4;
	add.s64 	%rd22, %rd1, %rd21;
	ld.global.f32 	%f41, [%rd22];
	mad.lo.s32 	%r30, %r40, %r2, %r5;
	mul.wide.s32 	%rd23, %r30, 4;
	add.s64 	%rd24, %rd2, %rd23;
	ld.global.f32 	%f42, [%rd24];
	fma.rn.f32 	%f43, %f41, %f42, %f67;
	cvt.u64.u32 	%rd25, %r6;
	cvt.u64.u32 	%rd26, %r40;
	add.s64 	%rd27, %rd26, %rd25;
	shl.b64 	%rd28, %rd27, 2;
	add.s64 	%rd29, %rd1, %rd28;
	ld.global.f32 	%f44, [%rd29+4];
	mul.wide.s32 	%rd30, %r2, 4;
	add.s64 	%rd31, %rd24, %rd30;
	ld.global.f32 	%f45, [%rd31];
	fma.rn.f32 	%f46, %f44, %f45, %f43;
	ld.global.f32 	%f47, [%rd29+8];
	add.s64 	%rd32, %rd31, %rd30;
	ld.global.f32 	%f48, [%rd32];
	fma.rn.f32 	%f49, %f47, %f48, %f46;
	ld.global.f32 	%f50, [%rd29+12];
	add.s64 	%rd33, %rd32, %rd30;
	ld.global.f32 	%f51, [%rd33];
	fma.rn.f32 	%f67, %f50, %f51, %f49;
	add.s32 	%r40, %r40, 4;
$L__BB0_8:
	setp.eq.s32 	%p9, %r16, 0;
	@%p9 bra 	$L__BB0_13;
	setp.eq.s32 	%p10, %r16, 1;
	@%p10 bra 	$L__BB0_11;
	add.s32 	%r31, %r40, %r6;
	mul.wide.u32 	%rd34, %r31, 4;
	add.s64 	%rd35, %rd1, %rd34;
	ld.global.f32 	%f53, [%rd35];
	mad.lo.s32 	%r32, %r40, %r2, %r5;
	mul.wide.s32 	%rd36, %r32, 4;
	add.s64 	%rd37, %rd2, %rd36;
	ld.global.f32 	%f54, [%rd37];
	fma.rn.f32 	%f55, %f53, %f54, %f67;
	cvt.u64.u32 	%rd38, %r6;
	cvt.u64.u32 	%rd39, %r40;
	add.s64 	%rd40, %rd39, %rd38;
	shl.b64 	%rd41, %rd40, 2;
	add.s64 	%rd42, %rd1, %rd41;
	ld.global.f32 	%f56, [%rd42+4];
	mul.wide.s32 	%rd43, %r2, 4;
	add.s64 	%rd44, %rd37, %rd43;
	ld.global.f32 	%f57, [%rd44];
	fma.rn.f32 	%f67, %f56, %f57, %f55;
	add.s32 	%r40, %r40, 2;
$L__BB0_11:
	and.b32  	%r33, %r1, 1;
	setp.eq.b32 	%p11, %r33, 1;
	not.pred 	%p12, %p11;
	@%p12 bra 	$L__BB0_13;
	add.s32 	%r34, %r40, %r6;
	mul.wide.u32 	%rd45, %r34, 4;
	add.s64 	%rd46, %rd1, %rd45;
	ld.global.f32 	%f58, [%rd46];
	mad.lo.s32 	%r35, %r40, %r2, %r5;
	mul.wide.s32 	%rd47, %r35, 4;
	add.s64 	%rd48, %rd2, %rd47;
	ld.global.f32 	%f59, [%rd48];
	fma.rn.f32 	%f67, %f58, %f59, %f67;
$L__BB0_13:
	mad.lo.s32 	%r36, %r3, %r4, %r5;
	cvta.to.global.u64 	%rd49, %rd3;
	mul.wide.s32 	%rd50, %r36, 4;
	add.s64 	%rd51, %rd49, %rd50;
	st.global.f32 	[%rd51], %f67;
$L__BB0_14:
	ret;

}


// ===== COMPILED SASS (sm_100) =====

	.target	sm_100

	.elftype	@"ET_EXEC"


//--------------------- .note.nv.tkinfo           --------------------------
	.section	.note.nv.tkinfo,"",@"SHT_NOTE"
	.sectionflags	@"SHF_NOTE_NV_TKINFO"
	.tkinfo
        /*0018*/ 	.word	0x00000002
        /*0030*/ 	.string	""
        /*0030*/ 	.string	"ptxas"
        /*0030*/ 	.string	"Cuda compilation tools, release 13.0, V13.0.88"
        /*0030*/ 	.string	"Build cuda_13.0.r13.0/compiler.36424714_0"
        /*0030*/ 	.string	"-arch sm_100 -m 64 "



//--------------------- .note.nv.cuinfo           --------------------------
	.section	.note.nv.cuinfo,"",@"SHT_NOTE"
	.sectionflags	@"SHF_NOTE_NV_CUINFO"
        /*0018*/ 	.short	0x0002
        /*001a*/ 	.short	0x0064
        /*001c*/ 	.short	0x0082
	.zero		2


//--------------------- .nv.info                  --------------------------
	.section	.nv.info,"",@"SHT_CUDA_INFO"
	.align	4


	//----- nvinfo : EIATTR_REGCOUNT
	.align		4
        /*0000*/ 	.byte	0x04, 0x2f
        /*0002*/ 	.short	(.L_1 - .L_0)
	.align		4
.L_0:
        /*0004*/ 	.word	index@(_Z12MatMulKernel6MatrixS_S_)
        /*0008*/ 	.word	0x00000020


	//----- nvinfo : EIATTR_FRAME_SIZE
	.align		4
.L_1:
        /*000c*/ 	.byte	0x04, 0x11
        /*000e*/ 	.short	(.L_3 - .L_2)
	.align		4
.L_2:
        /*0010*/ 	.word	index@(_Z12MatMulKernel6MatrixS_S_)
        /*0014*/ 	.word	0x00000000


	//----- nvinfo : EIATTR_MIN_STACK_SIZE
	.align		4
.L_3:
        /*0018*/ 	.byte	0x04, 0x12
        /*001a*/ 	.short	(.L_5 - .L_4)
	.align		4
.L_4:
        /*001c*/ 	.word	index@(_Z12MatMulKernel6MatrixS_S_)
        /*0020*/ 	.word	0x00000000
.L_5:


//--------------------- .nv.compat                --------------------------
	.section	.nv.compat,"",@"SHT_CUDA_COMPAT_INFO"
	.align	4
        /*0000*/ 	.byte	0x02, 0x09, 0x00, 0x00, 0x02, 0x02, 0x01, 0x00, 0x02, 0x05, 0x05, 0x00, 0x03, 0x07, 0x01, 0x01
        /*0010*/ 	.byte	0x02, 0x03, 0x00, 0x00, 0x02, 0x06, 0x01, 0x00, 0x04, 0x0b, 0x08, 0x00, 0x09, 0x00, 0x00, 0x00
        /*0020*/ 	.byte	0x00, 0x00, 0x00, 0x00


//--------------------- .nv.info._Z12MatMulKernel6MatrixS_S_ --------------------------
	.section	.nv.info._Z12MatMulKernel6MatrixS_S_,"",@"SHT_CUDA_INFO"
	.sectionflags	@""
	.align	4


	//----- nvinfo : EIATTR_CUDA_API_VERSION
	.align		4
        /*0000*/ 	.byte	0x04, 0x37
        /*0002*/ 	.short	(.L_7 - .L_6)
.L_6:
        /*0004*/ 	.word	0x00000082


	//----- nvinfo : EIATTR_KPARAM_INFO
	.align		4
.L_7:
        /*0008*/ 	.byte	0x04, 0x17
        /*000a*/ 	.short	(.L_9 - .L_8)
.L_8:
        /*000c*/ 	.word	0x00000000
        /*0010*/ 	.short	0x0002
        /*0012*/ 	.short	0x0020
        /*0014*/ 	.byte	0x00, 0xf0, 0x41, 0x00


	//----- nvinfo : EIATTR_KPARAM_INFO
	.align		4
.L_9:
        /*0018*/ 	.byte	0x04, 0x17
        /*001a*/ 	.short	(.L_11 - .L_10)
.L_10:
        /*001c*/ 	.word	0x00000000
        /*0020*/ 	.short	0x0001
        /*0022*/ 	.short	0x0010
        /*0024*/ 	.byte	0x00, 0xf0, 0x41, 0x00


	//----- nvinfo : EIATTR_KPARAM_INFO
	.align		4
.L_11:
        /*0028*/ 	.byte	0x04, 0x17
        /*002a*/ 	.short	(.L_13 - .L_12)
.L_12:
        /*002c*/ 	.word	0x00000000
        /*0030*/ 	.short	0x0000
        /*0032*/ 	.short	0x0000
        /*0034*/ 	.byte	0x00, 0xf0, 0x41, 0x00


	//----- nvinfo : EIATTR_SPARSE_MMA_MASK
	.align		4
.L_13:
        /*0038*/ 	.byte	0x03, 0x50
        /*003a*/ 	.short	0x0000


	//----- nvinfo : EIATTR_MAXREG_COUNT
	.align		4
        /*003c*/ 	.byte	0x03, 0x1b
        /*003e*/ 	.short	0x00ff


	//----- nvinfo : EIATTR_MERCURY_ISA_VERSION
	.align		4
        /*0040*/ 	.byte	0x03, 0x5f
        /*0042*/ 	.short	0x0101


	//----- nvinfo : EIATTR_VRC_CTA_INIT_COUNT
	.align		4
        /*0044*/ 	.byte	0x02, 0x4a
	.zero		1
	.zero		1


	//----- nvinfo : EIATTR_EXIT_INSTR_OFFSETS
	.align		4
        /*0048*/ 	.byte	0x04, 0x1c
        /*004a*/ 	.short	(.L_15 - .L_14)


	//   ....[0]....
.L_14:
        /*004c*/ 	.word	0x000000d0


	//   ....[1]....
        /*0050*/ 	.word	0x00000900


	//----- nvinfo : EIATTR_CBANK_PARAM_SIZE
	.align		4
.L_15:
        /*0054*/ 	.byte	0x03, 0x19
        /*0056*/ 	.short	0x0030


	//----- nvinfo : EIATTR_PARAM_CBANK
	.align		4
        /*0058*/ 	.byte	0x04, 0x0a
        /*005a*/ 	.short	(.L_17 - .L_16)
	.align		4
.L_16:
        /*005c*/ 	.word	index@(.nv.constant0._Z12MatMulKernel6MatrixS_S_)
        /*0060*/ 	.short	0x0380
        /*0062*/ 	.short	0x0030


	//----- nvinfo : EIATTR_SW_WAR
	.align		4
.L_17:
        /*0064*/ 	.byte	0x04, 0x36
        /*0066*/ 	.short	(.L_19 - .L_18)
.L_18:
        /*0068*/ 	.word	0x00000008
.L_19:


//--------------------- .nv.callgraph             --------------------------
	.section	.nv.callgraph,"",@"SHT_CUDA_CALLGRAPH"
	.align	4
	.sectionentsize	8
	.align		4
        /*0000*/ 	.word	0x00000000
	.align		4
        /*0004*/ 	.word	0xffffffff
	.align		4
        /*0008*/ 	.word	0x00000000
	.align		4
        /*000c*/ 	.word	0xfffffffe
	.align		4
        /*0010*/ 	.word	0x00000000
	.align		4
        /*0014*/ 	.word	0xfffffffd
	.align		4
        /*0018*/ 	.word	0x00000000
	.align		4
        /*001c*/ 	.word	0xfffffffc


//--------------------- .text._Z12MatMulKernel6MatrixS_S_ --------------------------
	.section	.text._Z12MatMulKernel6MatrixS_S_,"ax",@progbits
	.align	128
        .global         _Z12MatMulKernel6MatrixS_S_
        .type           _Z12MatMulKernel6MatrixS_S_,@function
        .size           _Z12MatMulKernel6MatrixS_S_,(.L_x_5 - _Z12MatMulKernel6MatrixS_S_)
        .other          _Z12MatMulKernel6MatrixS_S_,@"STO_CUDA_ENTRY STV_DEFAULT"
_Z12MatMulKernel6MatrixS_S_:
.text._Z12MatMulKernel6MatrixS_S_:
[----:B------:R-:W-:Y:S01]  /*0000*/  LDC R1, c[0x0][0x37c] ;  /* 0x0000df00ff017b82 */ /* 0x000fe20000000800 */
[----:B------:R-:W0:Y:S07]  /*0010*/  S2R R3, SR_TID.X ;  /* 0x0000000000037919 */ /* 0x000e2e0000002100 */
[----:B------:R-:W1:Y:S01]  /*0020*/  LDC R19, c[0x0][0x364] ;  /* 0x0000d900ff137b82 */ /* 0x000e620000000800 */
[----:B------:R-:W2:Y:S01]  /*0030*/  LDCU UR6, c[0x0][0x384] ;  /* 0x00007080ff0677ac */ /* 0x000ea20008000800 */
[----:B------:R-:W1:Y:S06]  /*0040*/  S2R R2, SR_TID.Y ;  /* 0x0000000000027919 */ /* 0x000e6c0000002200 */
[----:B------:R-:W0:Y:S08]  /*0050*/  S2UR UR5, SR_CTAID.X ;  /* 0x00000000000579c3 */ /* 0x000e300000002500 */
[----:B------:R-:W0:Y:S08]  /*0060*/  LDC R0, c[0x0][0x360] ;  /* 0x0000d800ff007b82 */ /* 0x000e300000000800 */
[----:B------:R-:W1:Y:S08]  /*0070*/  S2UR UR4, SR_CTAID.Y ;  /* 0x00000000000479c3 */ /* 0x000e700000002600 */
[----:B------:R-:W3:Y:S01]  /*0080*/  LDC R17, c[0x0][0x390] ;  /* 0x0000e400ff117b82 */ /* 0x000ee20000000800 */
[----:B0-----:R-:W-:-:S02]  /*0090*/  IMAD R0, R0, UR5, R3 ;  /* 0x0000000500007c24 */ /* 0x001fc4000f8e0203 */
[----:B-1----:R-:W-:-:S03]  /*00a0*/  IMAD R19, R19, UR4, R2 ;  /* 0x0000000413137c24 */ /* 0x002fc6000f8e0202 */
[----:B---3--:R-:W-:-:S04]  /*00b0*/  ISETP.GT.AND P0, PT, R0, R17, PT ;  /* 0x000000110000720c */ /* 0x008fc80003f04270 */
[----:B--2---:R-:W-:-:S13]  /*00c0*/  ISETP.GT.OR P0, PT, R19, UR6, P0 ;  /* 0x0000000613007c0c */ /* 0x004fda0008704670 */
[----:B------:R-:W-:Y:S05]  /*00d0*/  @P0 EXIT ;  /* 0x000000000000094d */ /* 0x000fea0003800000 */
[----:B------:R-:W0:Y:S01]  /*00e0*/  LDC R16, c[0x0][0x380] ;  /* 0x0000e000ff107b82 */ /* 0x000e220000000800 */
[----:B------:R-:W1:Y:S01]  /*00f0*/  LDCU.64 UR4, c[0x0][0x358] ;  /* 0x00006b00ff0477ac */ /* 0x000e620008000a00 */
[----:B------:R-:W-:Y:S01]  /*0100*/  HFMA2 R24, -RZ, RZ, 0, 0 ;  /* 0x00000000ff187431 */ /* 0x000fe200000001ff */
[----:B0-----:R-:W-:-:S13]  /*0110*/  ISETP.GE.AND P0, PT, R16, 0x1, PT ;  /* 0x000000011000780c */ /* 0x001fda0003f06270 */
[----:B-1----:R-:W-:Y:S05]  /*0120*/  @!P0 BRA `(.L_x_0) ;  /* 0x0000000400e08947 */ /* 0x002fea0003800000 */
[C---:B------:R-:W-:Y:S01]  /*0130*/  ISETP.GE.U32.AND P1, PT, R16.reuse, 0x8, PT ;  /* 0x000000081000780c */ /* 0x040fe20003f26070 */
[----:B------:R-:W-:Y:S01]  /*0140*/  IMAD R20, R19, R16, RZ ;  /* 0x0000001013147224 */ /* 0x000fe200078e02ff */
[----:B------:R-:W-:Y:S02]  /*0150*/  LOP3.LUT R27, R16, 0x7, RZ, 0xc0, !PT ;  /* 0x00000007101b7812 */ /* 0x000fe400078ec0ff */
[----:B------:R-:W-:Y:S02]  /*0160*/  MOV R21, RZ ;  /* 0x000000ff00157202 */ /* 0x000fe40000000f00 */
[----:B------:R-:W-:Y:S02]  /*0170*/  ISETP.NE.AND P0, PT, R27, RZ, PT ;  /* 0x000000ff1b00720c */ /* 0x000fe40003f05270 */
[----:B------:R-:W-:-:S05]  /*0180*/  MOV R24, RZ ;  /* 0x000000ff00187202 */ /* 0x000fca0000000f00 */
[----:B------:R-:W-:Y:S06]  /*0190*/  @!P1 BRA `(.L_x_1) ;  /* 0x0000000000c49947 */ /* 0x000fec0003800000 */
[----:B------:R-:W0:Y:S01]  /*01a0*/  LDC.64 R2, c[0x0][0x388] ;  /* 0x0000e200ff027b82 */ /* 0x000e220000000a00 */
[----:B------:R-:W-:Y:S02]  /*01b0*/  LOP3.LUT R21, R16, 0x7ffffff8, RZ, 0xc0, !PT ;  /* 0x7ffffff810157812 */ /* 0x000fe400078ec0ff */
[----:B------:R-:W-:Y:S02]  /*01c0*/  MOV R24, RZ ;  /* 0x000000ff00187202 */ /* 0x000fe40000000f00 */
[----:B------:R-:W-:Y:S02]  /*01d0*/  MOV R18, R0 ;  /* 0x0000000000127202 */ /* 0x000fe40000000f00 */
[----:B------:R-:W-:Y:S01]  /*01e0*/  IADD3 R22, PT, PT, -R21, RZ, RZ ;  /* 0x000000ff15167210 */ /* 0x000fe20007ffe1ff */
[----:B0-----:R-:W-:-:S03]  /*01f0*/  IMAD.WIDE.U32 R2, R20, 0x4, R2 ;  /* 0x0000000414027825 */ /* 0x001fc600078e0002 */
[----:B------:R-:W-:-:S04]  /*0200*/  IADD3 R4, P1, PT, R2, 0x10, RZ ;  /* 0x0000001002047810 */ /* 0x000fc80007f3e0ff */
[----:B------:R-:W-:-:S09]  /*0210*/  IADD3.X R5, PT, PT, RZ, R3, RZ, P1, !PT ;  /* 0x00000003ff057210 */ /* 0x000fd20000ffe4ff */
.L_x_2:
[----:B------:R-:W0:Y:S01]  /*0220*/  LDC.64 R14, c[0x0][0x398] ;  /* 0x0000e600ff0e7b82 */ /* 0x000e220000000a00 */
[----:B------:R-:W-:Y:S02]  /*0230*/  MOV R2, R4 ;  /* 0x0000000400027202 */ /* 0x000fe40000000f00 */
[----:B------:R-:W-:-:S05]  /*0240*/  MOV R3, R5 ;  /* 0x0000000500037202 */ /* 0x000fca0000000f00 */
[----:B------:R-:W2:Y:S04]  /*0250*/  LDG.E R25, desc[UR4][R2.64+-0x10] ;  /* 0xfffff00402197981 */ /* 0x000ea8000c1e1900 */
[----:B------:R-:W3:Y:S04]  /*0260*/  LDG.E R23, desc[UR4][R2.64+-0xc] ;  /* 0xfffff40402177981 */ /* 0x000ee8000c1e1900 */
[----:B------:R-:W4:Y:S04]  /*0270*/  LDG.E R29, desc[UR4][R2.64+-0x8] ;  /* 0xfffff804021d7981 */ /* 0x000f28000c1e1900 */
[----:B------:R-:W5:Y:S01]  /*0280*/  LDG.E R28, desc[UR4][R2.64+-0x4] ;  /* 0xfffffc04021c7981 */ /* 0x000f62000c1e1900 */
[----:B0-----:R-:W-:-:S05]  /*0290*/  IMAD.WIDE R14, R18, 0x4, R14 ;  /* 0x00000004120e7825 */ /* 0x001fca00078e020e */
[----:B------:R0:W2:Y:S01]  /*02a0*/  LDG.E R26, desc[UR4][R14.64] ;  /* 0x000000040e1a7981 */ /* 0x0000a2000c1e1900 */
[----:B------:R-:W-:-:S04]  /*02b0*/  IMAD.WIDE R12, R17, 0x4, R14 ;  /* 0x00000004110c7825 */ /* 0x000fc800078e020e */
[C---:B------:R-:W-:Y:S02]  /*02c0*/  IMAD.WIDE R4, R17.reuse, 0x4, R12 ;  /* 0x0000000411047825 */ /* 0x040fe400078e020c */
[----:B------:R-:W3:Y:S02]  /*02d0*/  LDG.E R12, desc[UR4][R12.64] ;  /* 0x000000040c0c7981 */ /* 0x000ee4000c1e1900 */
[C---:B------:R-:W-:Y:S02]  /*02e0*/  IMAD.WIDE R8, R17.reuse, 0x4, R4 ;  /* 0x0000000411087825 */ /* 0x040fe400078e0204 */
[----:B------:R-:W4:Y:S02]  /*02f0*/  LDG.E R4, desc[UR4][R4.64] ;  /* 0x0000000404047981 */ /* 0x000f24000c1e1900 */
[C---:B------:R-:W-:Y:S02]  /*0300*/  IMAD.WIDE R6, R17.reuse, 0x4, R8 ;  /* 0x0000000411067825 */ /* 0x040fe400078e0208 */
[----:B------:R-:W5:Y:S02]  /*0310*/  LDG.E R8, desc[UR4][R8.64] ;  /* 0x0000000408087981 */ /* 0x000f64000c1e1900 */
[----:B------:R-:W-:-:S02]  /*0320*/  IMAD.WIDE R10, R17, 0x4, R6 ;  /* 0x00000004110a7825 */ /* 0x000fc400078e0206 */
[----:B------:R-:W5:Y:S04]  /*0330*/  LDG.E R5, desc[UR4][R2.64] ;  /* 0x0000000402057981 */ /* 0x000f68000c1e1900 */
[----:B------:R-:W5:Y:S01]  /*0340*/  LDG.E R6, desc[UR4][R6.64] ;  /* 0x0000000406067981 */ /* 0x000f62000c1e1900 */
[----:B0-----:R-:W-:-:S03]  /*0350*/  IMAD.WIDE R14, R17, 0x4, R10 ;  /* 0x00000004110e7825 */ /* 0x001fc600078e020a */
[----:B------:R-:W5:Y:S04]  /*0360*/  LDG.E R10, desc[UR4][R10.64] ;  /* 0x000000040a0a7981 */ /* 0x000f68000c1e1900 */
[----:B------:R-:W5:Y:S04]  /*0370*/  LDG.E R13, desc[UR4][R14.64] ;  /* 0x000000040e0d7981 */ /* 0x000f68000c1e1900 */
[----:B------:R-:W5:Y:S04]  /*0380*/  LDG.E R7, desc[UR4][R2.64+0x4] ;  /* 0x0000040402077981 */ /* 0x000f68000c1e1900 */
[----:B------:R-:W5:Y:S01]  /*0390*/  LDG.E R9, desc[UR4][R2.64+0xc] ;  /* 0x00000c0402097981 */ /* 0x000f62000c1e1900 */
[----:B--2---:R-:W-:Y:S01]  /*03a0*/  FFMA R26, R25, R26, R24 ;  /* 0x0000001a191a7223 */ /* 0x004fe20000000018 */
[----:B------:R-:W-:-:S02]  /*03b0*/  IMAD.WIDE R24, R17, 0x4, R14 ;  /* 0x0000000411187825 */ /* 0x000fc400078e020e */
[----:B------:R-:W2:Y:S04]  /*03c0*/  LDG.E R14, desc[UR4][R2.64+0x8] ;  /* 0x00000804020e7981 */ /* 0x000ea8000c1e1900 */
[----:B------:R-:W2:Y:S01]  /*03d0*/  LDG.E R24, desc[UR4][R24.64] ;  /* 0x0000000418187981 */ /* 0x000ea2000c1e1900 */
[----:B---3--:R-:W-:Y:S01]  /*03e0*/  FFMA R12, R23, R12, R26 ;  /* 0x0000000c170c7223 */ /* 0x008fe2000000001a */
[----:B------:R-:W-:-:S03]  /*03f0*/  IADD3 R22, PT, PT, R22, 0x8, RZ ;  /* 0x0000000816167810 */ /* 0x000fc60007ffe0ff */
[----:B----4-:R-:W-:Y:S01]  /*0400*/  FFMA R29, R29, R4, R12 ;  /* 0x000000041d1d7223 */ /* 0x010fe2000000000c */
[----:B------:R-:W-:-:S03]  /*0410*/  ISETP.NE.AND P1, PT, R22, RZ, PT ;  /* 0x000000ff1600720c */ /* 0x000fc60003f25270 */
[----:B-----5:R-:W-:Y:S01]  /*0420*/  FFMA R8, R28, R8, R29 ;  /* 0x000000081c087223 */ /* 0x020fe2000000001d */
[----:B------:R-:W-:-:S03]  /*0430*/  IADD3 R4, P2, PT, R2, 0x20, RZ ;  /* 0x0000002002047810 */ /* 0x000fc60007f5e0ff */
[----:B------:R-:W-:Y:S01]  /*0440*/  FFMA R6, R5, R6, R8 ;  /* 0x0000000605067223 */ /* 0x000fe20000000008 */
[----:B------:R-:W-:Y:S02]  /*0450*/  IADD3.X R5, PT, PT, RZ, R3, RZ, P2, !PT ;  /* 0x00000003ff057210 */ /* 0x000fe400017fe4ff */
[----:B------:R-:W-:Y:S01]  /*0460*/  LEA R18, R17, R18, 0x3 ;  /* 0x0000001211127211 */ /* 0x000fe200078e18ff */
[----:B------:R-:W-:-:S04]  /*0470*/  FFMA R7, R7, R10, R6 ;  /* 0x0000000a07077223 */ /* 0x000fc80000000006 */
[----:B--2---:R-:W-:-:S04]  /*0480*/  FFMA R14, R14, R13, R7 ;  /* 0x0000000d0e0e7223 */ /* 0x004fc80000000007 */
[----:B------:R-:W-:Y:S01]  /*0490*/  FFMA R24, R9, R24, R14 ;  /* 0x0000001809187223 */ /* 0x000fe2000000000e */
[----:B------:R-:W-:Y:S06]  /*04a0*/  @P1 BRA `(.L_x_2) ;  /* 0xfffffffc005c1947 */ /* 0x000fec000383ffff */
.L_x_1:
[----:B------:R-:W-:Y:S05]  /*04b0*/  @!P0 BRA `(.L_x_0) ;  /* 0x0000000000fc8947 */ /* 0x000fea0003800000 */
[----:B------:R-:W-:Y:S02]  /*04c0*/  ISETP.GE.U32.AND P1, PT, R27, 0x4, PT ;  /* 0x000000041b00780c */ /* 0x000fe40003f26070 */
[----:B------:R-:W-:-:S04]  /*04d0*/  LOP3.LUT R14, R16, 0x3, RZ, 0xc0, !PT ;  /* 0x00000003100e7812 */ /* 0x000fc800078ec0ff */
[----:B------:R-:W-:-:S07]  /*04e0*/  ISETP.NE.AND P0, PT, R14, RZ, PT ;  /* 0x000000ff0e00720c */ /* 0x000fce0003f05270 */
[----:B------:R-:W-:Y:S06]  /*04f0*/  @!P1 BRA `(.L_x_3) ;  /* 0x00000000006c9947 */ /* 0x000fec0003800000 */
[----:B------:R-:W0:Y:S01]  /*0500*/  LDC.64 R4, c[0x0][0x398] ;  /* 0x0000e600ff047b82 */ /* 0x000e220000000a00 */
[----:B------:R-:W1:Y:S01]  /*0510*/  LDCU.64 UR6, c[0x0][0x388] ;  /* 0x00007100ff0677ac */ /* 0x000e620008000a00 */
[----:B------:R-:W-:Y:S01]  /*0520*/  IMAD R7, R21, R17, R0 ;  /* 0x0000001115077224 */ /* 0x000fe200078e0200 */
[CC--:B------:R-:W-:Y:S02]  /*0530*/  IADD3 R3, PT, PT, R20.reuse, R21.reuse, RZ ;  /* 0x0000001514037210 */ /* 0x0c0fe40007ffe0ff */
[----:B------:R-:W-:-:S03]  /*0540*/  IADD3 R8, P1, PT, R20, R21, RZ ;  /* 0x0000001514087210 */ /* 0x000fc60007f3e0ff */
[----:B------:R-:W2:Y:S01]  /*0550*/  LDC.64 R12, c[0x0][0x388] ;  /* 0x0000e200ff0c7b82 */ /* 0x000ea20000000a00 */
[----:B0-----:R-:W-:-:S04]  /*0560*/  IMAD.WIDE R4, R7, 0x4, R4 ;  /* 0x0000000407047825 */ /* 0x001fc800078e0204 */
[----:B------:R-:W-:Y:S02]  /*0570*/  IMAD.WIDE R6, R17, 0x4, R4 ;  /* 0x0000000411067825 */ /* 0x000fe400078e0204 */
[----:B------:R-:W3:Y:S02]  /*0580*/  LDG.E R4, desc[UR4][R4.64] ;  /* 0x0000000404047981 */ /* 0x000ee4000c1e1900 */
[----:B--2---:R-:W-:Y:S01]  /*0590*/  IMAD.WIDE.U32 R12, R3, 0x4, R12 ;  /* 0x00000004030c7825 */ /* 0x004fe200078e000c */
[----:B------:R-:W-:Y:S02]  /*05a0*/  IADD3.X R3, PT, PT, RZ, RZ, RZ, P1, !PT ;  /* 0x000000ffff037210 */ /* 0x000fe40000ffe4ff */
[----:B-1----:R-:W-:-:S03]  /*05b0*/  LEA R2, P1, R8, UR6, 0x2 ;  /* 0x0000000608027c11 */ /* 0x002fc6000f8210ff */
[----:B------:R-:W3:Y:S01]  /*05c0*/  LDG.E R13, desc[UR4][R12.64] ;  /* 0x000000040c0d7981 */ /* 0x000ee2000c1e1900 */
[----:B------:R-:W-:Y:S01]  /*05d0*/  LEA.HI.X R3, R8, UR7, R3, 0x2, P1 ;  /* 0x0000000708037c11 */ /* 0x000fe200088f1403 */
[C---:B------:R-:W-:Y:S02]  /*05e0*/  IMAD.WIDE R8, R17.reuse, 0x4, R6 ;  /* 0x0000000411087825 */ /* 0x040fe400078e0206 */
[----:B------:R-:W2:Y:S04]  /*05f0*/  LDG.E R6, desc[UR4][R6.64] ;  /* 0x0000000406067981 */ /* 0x000ea8000c1e1900 */
[----:B------:R-:W2:Y:S01]  /*0600*/  LDG.E R15, desc[UR4][R2.64+0x4] ;  /* 0x00000404020f7981 */ /* 0x000ea2000c1e1900 */
[----:B------:R-:W-:-:S03]  /*0610*/  IMAD.WIDE R10, R17, 0x4, R8 ;  /* 0x00000004110a7825 */ /* 0x000fc600078e0208 */
[----:B------:R-:W4:Y:S04]  /*0620*/  LDG.E R22, desc[UR4][R8.64] ;  /* 0x0000000408167981 */ /* 0x000f28000c1e1900 */
[----:B------:R-:W4:Y:S04]  /*0630*/  LDG.E R18, desc[UR4][R2.64+0x8] ;  /* 0x0000080402127981 */ /* 0x000f28000c1e1900 */
[----:B------:R-:W5:Y:S04]  /*0640*/  LDG.E R26, desc[UR4][R2.64+0xc] ;  /* 0x00000c04021a7981 */ /* 0x000f68000c1e1900 */
[----:B------:R-:W5:Y:S01]  /*0650*/  LDG.E R10, desc[UR4][R10.64] ;  /* 0x000000040a0a7981 */ /* 0x000f62000c1e1900 */
[----:B------:R-:W-:Y:S01]  /*0660*/  IADD3 R21, PT, PT, R21, 0x4, RZ ;  /* 0x0000000415157810 */ /* 0x000fe20007ffe0ff */
[----:B---3--:R-:W-:-:S04]  /*0670*/  FFMA R24, R13, R4, R24 ;  /* 0x000000040d187223 */ /* 0x008fc80000000018 */
[----:B--2---:R-:W-:-:S04]  /*0680*/  FFMA R15, R15, R6, R24 ;  /* 0x000000060f0f7223 */ /* 0x004fc80000000018 */
[----:B----4-:R-:W-:-:S04]  /*0690*/  FFMA R15, R18, R22, R15 ;  /* 0x00000016120f7223 */ /* 0x010fc8000000000f */
[----:B-----5:R-:W-:-:S07]  /*06a0*/  FFMA R24, R26, R10, R15 ;  /* 0x0000000a1a187223 */ /* 0x020fce000000000f */
.L_x_3:
[----:B------:R-:W-:Y:S05]  /*06b0*/  @!P0 BRA `(.L_x_0) ;  /* 0x00000000007c8947 */ /* 0x000fea0003800000 */
[----:B------:R-:W-:Y:S02]  /*06c0*/  ISETP.NE.AND P1, PT, R14, 0x1, PT ;  /* 0x000000010e00780c */ /* 0x000fe40003f25270 */
[----:B------:R-:W-:-:S04]  /*06d0*/  LOP3.LUT R16, R16, 0x1, RZ, 0xc0, !PT ;  /* 0x0000000110107812 */ /* 0x000fc800078ec0ff */
[----:B------:R-:W-:-:S07]  /*06e0*/  ISETP.NE.U32.AND P0, PT, R16, 0x1, PT ;  /* 0x000000011000780c */ /* 0x000fce0003f05070 */
[----:B------:R-:W0:Y:S01]  /*06f0*/  @P1 LDC.64 R10, c[0x0][0x388] ;  /* 0x0000e200ff0a1b82 */ /* 0x000e220000000a00 */
[CC--:B------:R-:W-:Y:S02]  /*0700*/  @P1 IADD3 R13, PT, PT, R20.reuse, R21.reuse, RZ ;  /* 0x00000015140d1210 */ /* 0x0c0fe40007ffe0ff */
[----:B------:R-:W-:-:S04]  /*0710*/  @P1 IADD3 R12, P2, PT, R20, R21, RZ ;  /* 0x00000015140c1210 */ /* 0x000fc80007f5e0ff */
[----:B------:R-:W-:Y:S01]  /*0720*/  @P1 IADD3.X R14, PT, PT, RZ, RZ, RZ, P2, !PT ;  /* 0x000000ffff0e1210 */ /* 0x000fe200017fe4ff */
[----:B------:R-:W1:Y:S08]  /*0730*/  @P1 LDC.64 R8, c[0x0][0x398] ;  /* 0x0000e600ff081b82 */ /* 0x000e700000000a00 */
[----:B------:R-:W2:Y:S08]  /*0740*/  @P1 LDC.64 R6, c[0x0][0x388] ;  /* 0x0000e200ff061b82 */ /* 0x000eb00000000a00 */
[----:B------:R-:W3:Y:S01]  /*0750*/  @!P0 LDC.64 R4, c[0x0][0x388] ;  /* 0x0000e200ff048b82 */ /* 0x000ee20000000a00 */
[----:B0-----:R-:W-:-:S04]  /*0760*/  @P1 IMAD.WIDE.U32 R10, R13, 0x4, R10 ;  /* 0x000000040d0a1825 */ /* 0x001fc800078e000a */
[C---:B------:R-:W-:Y:S01]  /*0770*/  @P1 IMAD R13, R21.reuse, R17, R0 ;  /* 0x00000011150d1224 */ /* 0x040fe200078e0200 */
[----:B------:R-:W-:Y:S01]  /*0780*/  @P1 IADD3 R21, PT, PT, R21, 0x2, RZ ;  /* 0x0000000215151810 */ /* 0x000fe20007ffe0ff */
[----:B------:R-:W4:Y:S01]  /*0790*/  @P1 LDG.E R11, desc[UR4][R10.64] ;  /* 0x000000040a0b1981 */ /* 0x000f22000c1e1900 */
[----:B------:R-:W0:Y:S01]  /*07a0*/  @!P0 LDC.64 R2, c[0x0][0x398] ;  /* 0x0000e600ff028b82 */ /* 0x000e220000000a00 */
[----:B-1----:R-:W-:Y:S01]  /*07b0*/  @P1 IMAD.WIDE R8, R13, 0x4, R8 ;  /* 0x000000040d081825 */ /* 0x002fe200078e0208 */
[----:B------:R-:W-:Y:S02]  /*07c0*/  @!P0 IADD3 R15, PT, PT, R20, R21, RZ ;  /* 0x00000015140f8210 */ /* 0x000fe40007ffe0ff */
[----:B--2---:R-:W-:Y:S01]  /*07d0*/  @P1 LEA R6, P2, R12, R6, 0x2 ;  /* 0x000000060c061211 */ /* 0x004fe200078410ff */
[----:B------:R-:W-:-:S03]  /*07e0*/  @!P0 IMAD R21, R21, R17, R0 ;  /* 0x0000001115158224 */ /* 0x000fc600078e0200 */
[----:B------:R-:W-:Y:S01]  /*07f0*/  @P1 LEA.HI.X R7, R12, R7, R14, 0x2, P2 ;  /* 0x000000070c071211 */ /* 0x000fe200010f140e */
[----:B------:R-:W-:Y:S01]  /*0800*/  @P1 IMAD.WIDE R12, R17, 0x4, R8 ;  /* 0x00000004110c1825 */ /* 0x000fe200078e0208 */
[----:B------:R-:W4:Y:S03]  /*0810*/  @P1 LDG.E R14, desc[UR4][R8.64] ;  /* 0x00000004080e1981 */ /* 0x000f26000c1e1900 */
[----:B---3--:R-:W-:Y:S01]  /*0820*/  @!P0 IMAD.WIDE.U32 R4, R15, 0x4, R4 ;  /* 0x000000040f048825 */ /* 0x008fe200078e0004 */
[----:B------:R-:W2:Y:S04]  /*0830*/  @P1 LDG.E R6, desc[UR4][R6.64+0x4] ;  /* 0x0000040406061981 */ /* 0x000ea8000c1e1900 */
[----:B------:R-:W2:Y:S01]  /*0840*/  @P1 LDG.E R12, desc[UR4][R12.64] ;  /* 0x000000040c0c1981 */ /* 0x000ea2000c1e1900 */
[----:B0-----:R-:W-:-:S03]  /*0850*/  @!P0 IMAD.WIDE R2, R21, 0x4, R2 ;  /* 0x0000000415028825 */ /* 0x001fc600078e0202 */
[----:B------:R-:W3:Y:S04]  /*0860*/  @!P0 LDG.E R5, desc[UR4][R4.64] ;  /* 0x0000000404058981 */ /* 0x000ee8000c1e1900 */
[----:B------:R-:W3:Y:S01]  /*0870*/  @!P0 LDG.E R2, desc[UR4][R2.64] ;  /* 0x0000000402028981 */ /* 0x000ee2000c1e1900 */
[----:B----4-:R-:W-:-:S04]  /*0880*/  @P1 FFMA R11, R11, R14, R24 ;  /* 0x0000000e0b0b1223 */ /* 0x010fc80000000018 */
[----:B--2---:R-:W-:-:S04]  /*0890*/  @P1 FFMA R24, R6, R12, R11 ;  /* 0x0000000c06181223 */ /* 0x004fc8000000000b */
[----:B---3--:R-:W-:-:S07]  /*08a0*/  @!P0 FFMA R24, R5, R2, R24 ;  /* 0x0000000205188223 */ /* 0x008fce0000000018 */
.L_x_0:
[----:B------:R-:W0:Y:S01]  /*08b0*/  LDC.64 R2, c[0x0][0x3a8] ;  /* 0x0000ea00ff027b82 */ /* 0x000e220000000a00 */
[----:B------:R-:W1:Y:S02]  /*08c0*/  LDCU UR6, c[0x0][0x3a0] ;  /* 0x00007400ff0677ac */ /* 0x000e640008000800 */
[----:B-1----:R-:W-:-:S04]  /*08d0*/  IMAD R19, R19, UR6, R0 ;  /* 0x0000000613137c24 */ /* 0x002fc8000f8e0200 */
[----:B0-----:R-:W-:-:S05]  /*08e0*/  IMAD.WIDE R2, R19, 0x4, R2 ;  /* 0x0000000413027825 */ /* 0x001fca00078e0202 */
[----:B------:R-:W-:Y:S01]  /*08f0*/  STG.E desc[UR4][R2.64], R24 ;  /* 0x0000001802007986 */ /* 0x000fe2000c101904 */
[----:B------:R-:W-:Y:S05]  /*0900*/  EXIT ;  /* 0x000000000000794d */ /* 0x000fea0003800000 */
.L_x_4:
[----:B------:R-:W-:-:S00]  /*0910*/  BRA `(.L_x_4) ;  /* 0xfffffffc00fc7947 */ /* 0x000fc0000383ffff */
[----:B------:R-:W-:-:S00]  /*0920*/  NOP ;  /* 0x0000000000007918 */ /* 0x000fc00000000000 */
        /* <DEDUP_REMOVED lines=13> */
.L_x_5:


//--------------------- .nv.shared.reserved.0     --------------------------
	.section	.nv.shared.reserved.0,"aw",@nobits
	.weak		__nv_reservedSMEM_offset_0_alias
	.size		__nv_reservedSMEM_offset_0_alias, 0, 64
	.other		__nv_reservedSMEM_offset_0_alias,@"STO_CUDA_RESERVED_SHARED STV_DEFAULT"
__nv_reservedSMEM_offset_0_alias:
	.zero		0
	.zero		64


//--------------------- .nv.constant0._Z12MatMulKernel6MatrixS_S_ --------------------------
	.section	.nv.constant0._Z12MatMulKernel6MatrixS_S_,"a",@progbits
	.sectionflags	@""
	.align	4
.nv.constant0._Z12MatMulKernel6MatrixS_S_:
	.zero		944


//--------------------- SYMBOLS --------------------------

	.type		.nv.reservedSmem.offset0,@object
	.size		.nv.reservedSmem.offset0,0x4
